//
// Generated by NVIDIA NVVM Compiler
//
// Compiler Build ID: CL-36424714
// Cuda compilation tools, release 13.0, V13.0.88
// Based on NVVM 20.0.0
//

.version 9.0
.target sm_100
.address_size 64

	// .globl	_Z7computefffffffff
.extern .func  (.param .b32 func_retval0) vprintf
(
	.param .b64 vprintf_param_0,
	.param .b64 vprintf_param_1
)
;
.global .align 1 .b8 $str[7] = {37, 46, 49, 55, 103, 10};

.visible .entry _Z7computefffffffff(
	.param .f32 _Z7computefffffffff_param_0,
	.param .f32 _Z7computefffffffff_param_1,
	.param .f32 _Z7computefffffffff_param_2,
	.param .f32 _Z7computefffffffff_param_3,
	.param .f32 _Z7computefffffffff_param_4,
	.param .f32 _Z7computefffffffff_param_5,
	.param .f32 _Z7computefffffffff_param_6,
	.param .f32 _Z7computefffffffff_param_7,
	.param .f32 _Z7computefffffffff_param_8
)
{
	.local .align 8 .b8 	__local_depot0[8];
	.reg .b64 	%SP;
	.reg .b64 	%SPL;
	.reg .pred 	%p<5>;
	.reg .b32 	%r<3>;
	.reg .b32 	%f<48>;
	.reg .b64 	%rd<5>;
	.reg .b64 	%fd<2>;

	mov.u64 	%SPL, __local_depot0;
	cvta.local.u64 	%SP, %SPL;
	ld.param.f32 	%f47, [_Z7computefffffffff_param_0];
	ld.param.f32 	%f11, [_Z7computefffffffff_param_1];
	ld.param.f32 	%f4, [_Z7computefffffffff_param_2];
	ld.param.f32 	%f5, [_Z7computefffffffff_param_3];
	ld.param.f32 	%f6, [_Z7computefffffffff_param_4];
	ld.param.f32 	%f7, [_Z7computefffffffff_param_5];
	ld.param.f32 	%f8, [_Z7computefffffffff_param_6];
	ld.param.f32 	%f9, [_Z7computefffffffff_param_7];
	ld.param.f32 	%f10, [_Z7computefffffffff_param_8];
	div.rn.f32 	%f12, %f11, 0fA89638DA;
	mov.f32 	%f13, 0f82000000;
	fma.rn.f32 	%f14, %f13, 0f7F800000, 0f7F800000;
	mul.f32 	%f15, %f14, %f12;
	setp.neu.f32 	%p1, %f47, %f15;
	@%p1 bra 	$L__BB0_2;
	div.rn.f32 	%f16, %f4, %f5;
	add.f32 	%f17, %f16, 0f8000351B;
	fma.rn.f32 	%f18, %f8, 0f3C9C2E34, 0fB5B4C1AF;
	sub.f32 	%f19, %f7, %f18;
	mul.f32 	%f20, %f6, %f19;
	div.rn.f32 	%f21, %f10, 0f60E1A2AF;
	fma.rn.f32 	%f22, %f9, 0f7B71BE23, %f21;
	abs.f32 	%f23, %f22;
	fma.rn.f32 	%f24, %f23, 0fBF000000, 0f3F000000;
	rsqrt.approx.ftz.f32 	%f25, %f24;
	mul.f32 	%f26, %f24, %f25;
	mul.f32 	%f27, %f25, 0fBF000000;
	fma.rn.f32 	%f28, %f26, %f27, 0f3F000000;
	fma.rn.f32 	%f29, %f26, %f28, %f26;
	setp.eq.f32 	%p2, %f23, 0f3F800000;
	selp.f32 	%f30, 0f00000000, %f29, %p2;
	setp.gt.f32 	%p3, %f23, 0f3F0F5C29;
	selp.f32 	%f31, %f30, %f23, %p3;
	copysign.f32 	%f32, %f22, %f31;
	mul.f32 	%f33, %f32, %f32;
	fma.rn.f32 	%f34, %f33, 0f3D10ECEF, 0f3C8B1ABB;
	fma.rn.f32 	%f35, %f34, %f33, 0f3CFC028C;
	fma.rn.f32 	%f36, %f35, %f33, 0f3D372139;
	fma.rn.f32 	%f37, %f36, %f33, 0f3D9993DB;
	fma.rn.f32 	%f38, %f37, %f33, 0f3E2AAAC6;
	mul.f32 	%f39, %f33, %f38;
	fma.rn.f32 	%f40, %f39, %f32, %f32;
	neg.f32 	%f41, %f40;
	selp.f32 	%f42, %f40, %f41, %p3;
	fma.rn.f32 	%f43, 0f3F6EE581, 0f3FD774EB, %f42;
	setp.gt.f32 	%p4, %f22, 0f3F0F5C29;
	selp.f32 	%f44, %f40, %f43, %p4;
	add.f32 	%f45, %f44, %f44;
	selp.f32 	%f46, %f45, %f44, %p3;
	fma.rn.f32 	%f47, %f20, %f46, %f17;
$L__BB0_2:
	add.u64 	%rd1, %SP, 0;
	add.u64 	%rd2, %SPL, 0;
	cvt.f64.f32 	%fd1, %f47;
	st.local.f64 	[%rd2], %fd1;
	mov.u64 	%rd3, $str;
	cvta.global.u64 	%rd4, %rd3;
	{ // callseq 0, 0
	.param .b64 param0;
	st.param.b64 	[param0], %rd4;
	.param .b64 param1;
	st.param.b64 	[param1], %rd1;
	.param .b32 retval0;
	call.uni (retval0), 
	vprintf, 
	(
	param0, 
	param1
	);
	ld.param.b32 	%r1, [retval0];
	} // callseq 0
	ret;

}


// ===== COMPILED SASS (sm_100) =====

	.target	sm_100

	.elftype	@"ET_EXEC"


//--------------------- .note.nv.tkinfo           --------------------------
	.section	.note.nv.tkinfo,"",@"SHT_NOTE"
	.sectionflags	@"SHF_NOTE_NV_TKINFO"
	.tkinfo
        /*0018*/ 	.word	0x00000002
        /*0030*/ 	.string	""
        /*0030*/ 	.string	"ptxas"
        /*0030*/ 	.string	"Cuda compilation tools, release 13.0, V13.0.88"
        /*0030*/ 	.string	"Build cuda_13.0.r13.0/compiler.36424714_0"
        /*0030*/ 	.string	"-arch sm_100 -m 64 "



//--------------------- .note.nv.cuinfo           --------------------------
	.section	.note.nv.cuinfo,"",@"SHT_NOTE"
	.sectionflags	@"SHF_NOTE_NV_CUINFO"
        /*0018*/ 	.short	0x0002
        /*001a*/ 	.short	0x0064
        /*001c*/ 	.short	0x0082
	.zero		2


//--------------------- .nv.info                  --------------------------
	.section	.nv.info,"",@"SHT_CUDA_INFO"
	.align	4


	//----- nvinfo : EIATTR_REGCOUNT
	.align		4
        /*0000*/ 	.byte	0x04, 0x2f
        /*0002*/ 	.short	(.L_2 - .L_1)
	.align		4
.L_1:
        /*0004*/ 	.word	index@(_Z7computefffffffff)
        /*0008*/ 	.word	0x00000018


	//----- nvinfo : EIATTR_FRAME_SIZE
	.align		4
.L_2:
        /*000c*/ 	.byte	0x04, 0x11
        /*000e*/ 	.short	(.L_4 - .L_3)
	.align		4
.L_3:
        /*0010*/ 	.word	index@($__internal_0_$__cuda_sm3x_div_rn_noftz_f32_slowpath)
        /*0014*/ 	.word	0x00000008


	//----- nvinfo : EIATTR_FRAME_SIZE
	.align		4
.L_4:
        /*0018*/ 	.byte	0x04, 0x11
        /*001a*/ 	.short	(.L_6 - .L_5)
	.align		4
.L_5:
        /*001c*/ 	.word	index@(_Z7computefffffffff)
        /*0020*/ 	.word	0x00000008


	//----- nvinfo : EIATTR_MIN_STACK_SIZE
	.align		4
.L_6:
        /*0024*/ 	.byte	0x04, 0x12
        /*0026*/ 	.short	(.L_8 - .L_7)
	.align		4
.L_7:
        /*0028*/ 	.word	index@(_Z7computefffffffff)
        /*002c*/ 	.word	0x00000008
.L_8:


//--------------------- .nv.compat                --------------------------
	.section	.nv.compat,"",@"SHT_CUDA_COMPAT_INFO"
	.align	4
        /*0000*/ 	.byte	0x02, 0x09, 0x00, 0x00, 0x02, 0x02, 0x01, 0x00, 0x02, 0x05, 0x05, 0x00, 0x03, 0x07, 0x01, 0x01
        /*0010*/ 	.byte	0x02, 0x03, 0x00, 0x00, 0x02, 0x06, 0x01, 0x00, 0x04, 0x0b, 0x08, 0x00, 0x01, 0x00, 0x00, 0x00
        /*0020*/ 	.byte	0x00, 0x00, 0x00, 0x00


//--------------------- .nv.info._Z7computefffffffff --------------------------
	.section	.nv.info._Z7computefffffffff,"",@"SHT_CUDA_INFO"
	.sectionflags	@""
	.align	4


	//----- nvinfo : EIATTR_CUDA_API_VERSION
	.align		4
        /*0000*/ 	.byte	0x04, 0x37
        /*0002*/ 	.short	(.L_10 - .L_9)
.L_9:
        /*0004*/ 	.word	0x00000082


	//----- nvinfo : EIATTR_KPARAM_INFO
	.align		4
.L_10:
        /*0008*/ 	.byte	0x04, 0x17
        /*000a*/ 	.short	(.L_12 - .L_11)
.L_11:
        /*000c*/ 	.word	0x00000000
        /*0010*/ 	.short	0x0008
        /*0012*/ 	.short	0x0020
        /*0014*/ 	.byte	0x00, 0xf0, 0x11, 0x00


	//----- nvinfo : EIATTR_KPARAM_INFO
	.align		4
.L_12:
        /*0018*/ 	.byte	0x04, 0x17
        /*001a*/ 	.short	(.L_14 - .L_13)
.L_13:
        /*001c*/ 	.word	0x00000000
        /*0020*/ 	.short	0x0007
        /*0022*/ 	.short	0x001c
        /*0024*/ 	.byte	0x00, 0xf0, 0x11, 0x00


	//----- nvinfo : EIATTR_KPARAM_INFO
	.align		4
.L_14:
        /*0028*/ 	.byte	0x04, 0x17
        /*002a*/ 	.short	(.L_16 - .L_15)
.L_15:
        /*002c*/ 	.word	0x00000000
        /*0030*/ 	.short	0x0006
        /*0032*/ 	.short	0x0018
        /*0034*/ 	.byte	0x00, 0xf0, 0x11, 0x00


	//----- nvinfo : EIATTR_KPARAM_INFO
	.align		4
.L_16:
        /*0038*/ 	.byte	0x04, 0x17
        /*003a*/ 	.short	(.L_18 - .L_17)
.L_17:
        /*003c*/ 	.word	0x00000000
        /*0040*/ 	.short	0x0005
        /*0042*/ 	.short	0x0014
        /*0044*/ 	.byte	0x00, 0xf0, 0x11, 0x00


	//----- nvinfo : EIATTR_KPARAM_INFO
	.align		4
.L_18:
        /*0048*/ 	.byte	0x04, 0x17
        /*004a*/ 	.short	(.L_20 - .L_19)
.L_19:
        /*004c*/ 	.word	0x00000000
        /*0050*/ 	.short	0x0004
        /*0052*/ 	.short	0x0010
        /*0054*/ 	.byte	0x00, 0xf0, 0x11, 0x00


	//----- nvinfo : EIATTR_KPARAM_INFO
	.align		4
.L_20:
        /*0058*/ 	.byte	0x04, 0x17
        /*005a*/ 	.short	(.L_22 - .L_21)
.L_21:
        /*005c*/ 	.word	0x00000000
        /*0060*/ 	.short	0x0003
        /*0062*/ 	.short	0x000c
        /*0064*/ 	.byte	0x00, 0xf0, 0x11, 0x00


	//----- nvinfo : EIATTR_KPARAM_INFO
	.align		4
.L_22:
        /*0068*/ 	.byte	0x04, 0x17
        /*006a*/ 	.short	(.L_24 - .L_23)
.L_23:
        /*006c*/ 	.word	0x00000000
        /*0070*/ 	.short	0x0002
        /*0072*/ 	.short	0x0008
        /*0074*/ 	.byte	0x00, 0xf0, 0x11, 0x00


	//----- nvinfo : EIATTR_KPARAM_INFO
	.align		4
.L_24:
        /*0078*/ 	.byte	0x04, 0x17
        /*007a*/ 	.short	(.L_26 - .L_25)
.L_25:
        /*007c*/ 	.word	0x00000000
        /*0080*/ 	.short	0x0001
        /*0082*/ 	.short	0x0004
        /*0084*/ 	.byte	0x00, 0xf0, 0x11, 0x00


	//----- nvinfo : EIATTR_KPARAM_INFO
	.align		4
.L_26:
        /*0088*/ 	.byte	0x04, 0x17
        /*008a*/ 	.short	(.L_28 - .L_27)
.L_27:
        /*008c*/ 	.word	0x00000000
        /*0090*/ 	.short	0x0000
        /*0092*/ 	.short	0x0000
        /*0094*/ 	.byte	0x00, 0xf0, 0x11, 0x00


	//----- nvinfo : EIATTR_SPARSE_MMA_MASK
	.align		4
.L_28:
        /*0098*/ 	.byte	0x03, 0x50
        /*009a*/ 	.short	0x0000


	//----- nvinfo : EIATTR_MAXREG_COUNT
	.align		4
        /*009c*/ 	.byte	0x03, 0x1b
        /*009e*/ 	.short	0x00ff


	//----- nvinfo : EIATTR_EXTERNS
	.align		4
        /*00a0*/ 	.byte	0x04, 0x0f
        /*00a2*/ 	.short	(.L_30 - .L_29)


	//   ....[0]....
	.align		4
.L_29:
        /*00a4*/ 	.word	index@(vprintf)


	//----- nvinfo : EIATTR_MERCURY_ISA_VERSION
	.align		4
.L_30:
        /*00a8*/ 	.byte	0x03, 0x5f
        /*00aa*/ 	.short	0x0101


	//----- nvinfo : EIATTR_VRC_CTA_INIT_COUNT
	.align		4
        /*00ac*/ 	.byte	0x02, 0x4a
	.zero		1
	.zero		1


	//----- nvinfo : EIATTR_SYSCALL_OFFSETS
	.align		4
        /*00b0*/ 	.byte	0x04, 0x46
        /*00b2*/ 	.short	(.L_32 - .L_31)


	//   ....[0]....
.L_31:
        /*00b4*/ 	.word	0x00000660


	//----- nvinfo : EIATTR_EXIT_INSTR_OFFSETS
	.align		4
.L_32:
        /*00b8*/ 	.byte	0x04, 0x1c
        /*00ba*/ 	.short	(.L_34 - .L_33)


	//   ....[0]....
.L_33:
        /*00bc*/ 	.word	0x00000670


	//----- nvinfo : EIATTR_CRS_STACK_SIZE
	.align		4
.L_34:
        /*00c0*/ 	.byte	0x04, 0x1e
        /*00c2*/ 	.short	(.L_36 - .L_35)
.L_35:
        /*00c4*/ 	.word	0x00000000


	//----- nvinfo : EIATTR_CBANK_PARAM_SIZE
	.align		4
.L_36:
        /*00c8*/ 	.byte	0x03, 0x19
        /*00ca*/ 	.short	0x0024


	//----- nvinfo : EIATTR_PARAM_CBANK
	.align		4
        /*00cc*/ 	.byte	0x04, 0x0a
        /*00ce*/ 	.short	(.L_38 - .L_37)
	.align		4
.L_37:
        /*00d0*/ 	.word	index@(.nv.constant0._Z7computefffffffff)
        /*00d4*/ 	.short	0x0380
        /*00d6*/ 	.short	0x0024


	//----- nvinfo : EIATTR_SW_WAR
	.align		4
.L_38:
        /*00d8*/ 	.byte	0x04, 0x36
        /*00da*/ 	.short	(.L_40 - .L_39)
.L_39:
        /*00dc*/ 	.word	0x00000008
.L_40:


//--------------------- .nv.callgraph             --------------------------
	.section	.nv.callgraph,"",@"SHT_CUDA_CALLGRAPH"
	.align	4
	.sectionentsize	8
	.align		4
        /*0000*/ 	.word	0x00000000
	.align		4
        /*0004*/ 	.word	0xffffffff
	.align		4
        /*0008*/ 	.word	index@(_Z7computefffffffff)
	.align		4
        /*000c*/ 	.word	index@(vprintf)
	.align		4
        /*0010*/ 	.word	0x00000000
	.align		4
        /*0014*/ 	.word	0xfffffffe
	.align		4
        /*0018*/ 	.word	0x00000000
	.align		4
        /*001c*/ 	.word	0xfffffffd
	.align		4
        /*0020*/ 	.word	0x00000000
	.align		4
        /*0024*/ 	.word	0xfffffffc


//--------------------- .nv.constant4             --------------------------
	.section	.nv.constant4,"a",@progbits
	.align	8
	.align		8
.nv.constant4:
        /*0000*/ 	.dword	vprintf
	.align		8
        /*0008*/ 	.dword	$str


//--------------------- .text._Z7computefffffffff --------------------------
	.section	.text._Z7computefffffffff,"ax",@progbits
	.align	128
        .global         _Z7computefffffffff
        .type           _Z7computefffffffff,@function
        .size           _Z7computefffffffff,(.L_x_14 - _Z7computefffffffff)
        .other          _Z7computefffffffff,@"STO_CUDA_ENTRY STV_DEFAULT"
_Z7computefffffffff:
.text._Z7computefffffffff:
[----:B------:R-:W0:Y:S08]  /*0000*/  LDC R1, c[0x0][0x37c] ;  /* 0x0000df00ff017b82 */ /* 0x000e300000000800 */
[----:B------:R-:W1:Y:S01]  /*0010*/  LDC R4, c[0x0][0x384] ;  /* 0x0000e100ff047b82 */ /* 0x000e620000000800 */
[----:B------:R-:W-:Y:S01]  /*0020*/  HFMA2 R0, -RZ, RZ, 0.03582763671875, 0.6064453125 ;  /* 0x289638daff007431 */ /* 0x000fe200000001ff */
[----:B------:R-:W2:Y:S01]  /*0030*/  LDCU UR4, c[0x0][0x2f8] ;  /* 0x00005f00ff0477ac */ /* 0x000ea20008000800 */
[----:B------:R-:W-:-:S02]  /*0040*/  IMAD.MOV.U32 R3, RZ, RZ, 0x565a2161 ;  /* 0x565a2161ff037424 */ /* 0x000fc400078e00ff */
[----:B0-----:R-:W-:Y:S01]  /*0050*/  VIADD R1, R1, 0xfffffff8 ;  /* 0xfffffff801017836 */ /* 0x001fe20000000000 */
[----:B------:R-:W0:Y:S01]  /*0060*/  LDCU UR5, c[0x0][0x2fc] ;  /* 0x00005f80ff0577ac */ /* 0x000e220008000800 */
[----:B------:R-:W3:Y:S01]  /*0070*/  LDCU UR6, c[0x0][0x380] ;  /* 0x00007000ff0677ac */ /* 0x000ee20008000800 */
[----:B------:R-:W-:-:S04]  /*0080*/  FFMA R0, -R3, R0, 1 ;  /* 0x3f80000003007423 */ /* 0x000fc80000000100 */
[----:B------:R-:W-:Y:S01]  /*0090*/  FFMA R0, R0, -R3, -5.99592240414720000000e+13 ;  /* 0xd65a216100007423 */ /* 0x000fe20000000803 */
[----:B--2---:R-:W-:Y:S01]  /*00a0*/  IADD3 R6, P1, PT, R1, UR4, RZ ;  /* 0x0000000401067c10 */ /* 0x004fe2000ff3e0ff */
[----:B-1----:R-:W1:Y:S02]  /*00b0*/  FCHK P0, R4, -1.6678000804406026281e-14 ;  /* 0xa89638da04007902 */ /* 0x002e640000000000 */
[----:B------:R-:W-:Y:S02]  /*00c0*/  FFMA R3, R0, R4, RZ ;  /* 0x0000000400037223 */ /* 0x000fe400000000ff */
[----:B0-----:R-:W-:Y:S02]  /*00d0*/  IMAD.X R7, RZ, RZ, UR5, P1 ;  /* 0x00000005ff077e24 */ /* 0x001fe400088e06ff */
[----:B------:R-:W-:-:S04]  /*00e0*/  FFMA R2, R3, 1.6678000804406026281e-14, R4 ;  /* 0x289638da03027823 */ /* 0x000fc80000000004 */
[----:B------:R-:W-:Y:S01]  /*00f0*/  FFMA R2, R0, R2, R3 ;  /* 0x0000000200027223 */ /* 0x000fe20000000003 */
[----:B---3--:R-:W-:Y:S01]  /*0100*/  IMAD.U32 R0, RZ, RZ, UR6 ;  /* 0x00000006ff007e24 */ /* 0x008fe2000f8e00ff */
[----:B-1----:R-:W-:Y:S06]  /*0110*/  @!P0 BRA `(.L_x_0) ;  /* 0x0000000000108947 */ /* 0x002fec0003800000 */
[----:B------:R-:W0:Y:S01]  /*0120*/  LDC R2, c[0x0][0x384] ;  /* 0x0000e100ff027b82 */ /* 0x000e220000000800 */
[----:B------:R-:W-:Y:S02]  /*0130*/  MOV R3, 0xa89638da ;  /* 0xa89638da00037802 */ /* 0x000fe40000000f00 */
[----:B------:R-:W-:-:S07]  /*0140*/  MOV R8, 0x160 ;  /* 0x0000016000087802 */ /* 0x000fce0000000f00 */
[----:B0-----:R-:W-:Y:S05]  /*0150*/  CALL.REL.NOINC `($__internal_0_$__cuda_sm3x_div_rn_noftz_f32_slowpath) ;  /* 0x0000000400487944 */ /* 0x001fea0003c00000 */
.L_x_0:
[----:B------:R-:W0:Y:S01]  /*0160*/  LDCU UR4, c[0x0][0x380] ;  /* 0x00007000ff0477ac */ /* 0x000e220008000800 */
[----:B------:R-:W-:Y:S02]  /*0170*/  IMAD.MOV.U32 R3, RZ, RZ, 0x7f800000 ;  /* 0x7f800000ff037424 */ /* 0x000fe400078e00ff */
[----:B------:R-:W-:-:S04]  /*0180*/  IMAD.MOV.U32 R4, RZ, RZ, 0x2000000 ;  /* 0x02000000ff047424 */ /* 0x000fc800078e00ff */
[----:B------:R-:W-:-:S04]  /*0190*/  FFMA R3, R3, -R4, +INF ;  /* 0x7f80000003037423 */ /* 0x000fc80000000804 */
[----:B------:R-:W-:-:S05]  /*01a0*/  FMUL R2, R3, R2 ;  /* 0x0000000203027220 */ /* 0x000fca0000400000 */
[----:B0-----:R-:W-:-:S13]  /*01b0*/  FSETP.NEU.AND P0, PT, R2, UR4, PT ;  /* 0x0000000402007c0b */ /* 0x001fda000bf0d000 */
[----:B------:R-:W-:Y:S05]  /*01c0*/  @P0 BRA `(.L_x_1) ;  /* 0x0000000400040947 */ /* 0x000fea0003800000 */
[----:B------:R-:W0:Y:S02]  /*01d0*/  LDC.64 R8, c[0x0][0x388] ;  /* 0x0000e200ff087b82 */ /* 0x000e240000000a00 */
[----:B0-----:R-:W0:Y:S08]  /*01e0*/  MUFU.RCP R0, R9 ;  /* 0x0000000900007308 */ /* 0x001e300000001000 */
[----:B------:R-:W1:Y:S01]  /*01f0*/  FCHK P0, R8, R9 ;  /* 0x0000000908007302 */ /* 0x000e620000000000 */
[----:B0-----:R-:W-:-:S04]  /*0200*/  FFMA R3, R0, -R9, 1 ;  /* 0x3f80000000037423 */ /* 0x001fc80000000809 */
[----:B------:R-:W-:-:S04]  /*0210*/  FFMA R3, R0, R3, R0 ;  /* 0x0000000300037223 */ /* 0x000fc80000000000 */
[----:B------:R-:W-:-:S04]  /*0220*/  FFMA R5, R3, R8, RZ ;  /* 0x0000000803057223 */ /* 0x000fc800000000ff */
[----:B------:R-:W-:-:S04]  /*0230*/  FFMA R0, R5, -R9, R8 ;  /* 0x8000000905007223 */ /* 0x000fc80000000008 */
[----:B------:R-:W-:Y:S01]  /*0240*/  FFMA R5, R3, R0, R5 ;  /* 0x0000000003057223 */ /* 0x000fe20000000005 */
[----:B-1----:R-:W-:Y:S06]  /*0250*/  @!P0 BRA `(.L_x_2) ;  /* 0x0000000000148947 */ /* 0x002fec0003800000 */
[----:B------:R-:W0:Y:S01]  /*0260*/  LDC R2, c[0x0][0x388] ;  /* 0x0000e200ff027b82 */ /* 0x000e220000000800 */
[----:B------:R-:W-:-:S07]  /*0270*/  MOV R8, 0x2a0 ;  /* 0x000002a000087802 */ /* 0x000fce0000000f00 */
[----:B------:R-:W1:Y:S02]  /*0280*/  LDC R3, c[0x0][0x38c] ;  /* 0x0000e300ff037b82 */ /* 0x000e640000000800 */
[----:B01----:R-:W-:Y:S05]  /*0290*/  CALL.REL.NOINC `($__internal_0_$__cuda_sm3x_div_rn_noftz_f32_slowpath) ;  /* 0x0000000000f87944 */ /* 0x003fea0003c00000 */
[----:B------:R-:W-:-:S07]  /*02a0*/  MOV R5, R2 ;  /* 0x0000000200057202 */ /* 0x000fce0000000f00 */
.L_x_2:
[----:B------:R-:W0:Y:S01]  /*02b0*/  LDC R10, c[0x0][0x3a0] ;  /* 0x0000e800ff0a7b82 */ /* 0x000e220000000800 */
[----:B------:R-:W1:Y:S01]  /*02c0*/  LDCU.64 UR4, c[0x0][0x390] ;  /* 0x00007200ff0477ac */ /* 0x000e620008000a00 */
[----:B------:R-:W-:Y:S02]  /*02d0*/  HFMA2 R3, -RZ, RZ, 1.15234375, 0.096923828125 ;  /* 0x3c9c2e34ff037431 */ /* 0x000fe400000001ff */
[----:B------:R-:W-:Y:S02]  /*02e0*/  IMAD.MOV.U32 R9, RZ, RZ, 0x1e1139b3 ;  /* 0x1e1139b3ff097424 */ /* 0x000fe400078e00ff */
[----:B------:R-:W-:Y:S01]  /*02f0*/  FADD R5, R5, -1.9050652622495888079e-41 ;  /* 0x8000351b05057421 */ /* 0x000fe20000000000 */
[----:B------:R-:W-:Y:S01]  /*0300*/  IMAD.MOV.U32 R0, RZ, RZ, 0x60e1a2af ;  /* 0x60e1a2afff007424 */ /* 0x000fe200078e00ff */
[----:B------:R-:W2:Y:S03]  /*0310*/  LDC R2, c[0x0][0x398] ;  /* 0x0000e600ff027b82 */ /* 0x000ea60000000800 */
[----:B------:R-:W-:-:S04]  /*0320*/  FFMA R0, R9, -R0, 1 ;  /* 0x3f80000009007423 */ /* 0x000fc80000000800 */
[----:B------:R-:W-:Y:S01]  /*0330*/  FFMA R0, R0, R9, 7.6881680032694608578e-21 ;  /* 0x1e1139b300007423 */ /* 0x000fe20000000009 */
[----:B0-----:R-:W0:Y:S01]  /*0340*/  FCHK P0, R10, 1.30070000154366181376e+20 ;  /* 0x60e1a2af0a007902 */ /* 0x001e220000000000 */
[----:B--2---:R-:W-:Y:S02]  /*0350*/  FFMA R2, R2, R3, -1.3467414419210399501e-06 ;  /* 0xb5b4c1af02027423 */ /* 0x004fe40000000003 */
[----:B------:R-:W-:Y:S02]  /*0360*/  FFMA R3, R0, R10, RZ ;  /* 0x0000000a00037223 */ /* 0x000fe400000000ff */
[----:B-1----:R-:W-:Y:S02]  /*0370*/  FADD R2, -R2, UR5 ;  /* 0x0000000502027e21 */ /* 0x002fe40008000100 */
[----:B------:R-:W-:Y:S02]  /*0380*/  FFMA R8, R3, -1.30070000154366181376e+20, R10 ;  /* 0xe0e1a2af03087823 */ /* 0x000fe4000000000a */
[----:B------:R-:W-:-:S02]  /*0390*/  FMUL R4, R2, UR4 ;  /* 0x0000000402047c20 */ /* 0x000fc40008400000 */
[----:B------:R-:W-:Y:S01]  /*03a0*/  FFMA R0, R0, R8, R3 ;  /* 0x0000000800007223 */ /* 0x000fe20000000003 */
[----:B0-----:R-:W-:Y:S06]  /*03b0*/  @!P0 BRA `(.L_x_3) ;  /* 0x0000000000148947 */ /* 0x001fec0003800000 */
[----:B------:R-:W0:Y:S01]  /*03c0*/  LDC R2, c[0x0][0x3a0] ;  /* 0x0000e800ff027b82 */ /* 0x000e220000000800 */
[----:B------:R-:W-:Y:S01]  /*03d0*/  IMAD.MOV.U32 R3, RZ, RZ, 0x60e1a2af ;  /* 0x60e1a2afff037424 */ /* 0x000fe200078e00ff */
[----:B------:R-:W-:-:S07]  /*03e0*/  MOV R8, 0x400 ;  /* 0x0000040000087802 */ /* 0x000fce0000000f00 */
[----:B0-----:R-:W-:Y:S05]  /*03f0*/  CALL.REL.NOINC `($__internal_0_$__cuda_sm3x_div_rn_noftz_f32_slowpath) ;  /* 0x0000000000a07944 */ /* 0x001fea0003c00000 */
[----:B------:R-:W-:-:S07]  /*0400*/  IMAD.MOV.U32 R0, RZ, RZ, R2 ;  /* 0x000000ffff007224 */ /* 0x000fce00078e0002 */
.L_x_3:
[----:B------:R-:W0:Y:S01]  /*0410*/  LDC R3, c[0x0][0x39c] ;  /* 0x0000e700ff037b82 */ /* 0x000e220000000800 */
[----:B------:R-:W-:Y:S01]  /*0420*/  MOV R9, 0x3f000000 ;  /* 0x3f00000000097802 */ /* 0x000fe20000000f00 */
[----:B0-----:R-:W-:-:S04]  /*0430*/  FFMA R0, R3, 1.25519997371727527511e+36, R0 ;  /* 0x7b71be2303007823 */ /* 0x001fc80000000000 */
[C---:B------:R-:W-:Y:S01]  /*0440*/  FFMA R2, |R0|.reuse, -R9, 0.5 ;  /* 0x3f00000000027423 */ /* 0x040fe20000000a09 */
[C---:B------:R-:W-:Y:S01]  /*0450*/  FSETP.NEU.AND P1, PT, |R0|.reuse, 1, PT ;  /* 0x3f8000000000780b */ /* 0x040fe20003f2d200 */
[----:B------:R-:W-:Y:S01]  /*0460*/  IMAD.MOV.U32 R9, RZ, RZ, 0x3d10ecef ;  /* 0x3d10ecefff097424 */ /* 0x000fe200078e00ff */
[----:B------:R-:W-:Y:S01]  /*0470*/  FSETP.GT.AND P0, PT, |R0|, 0.56000000238418579102, PT ;  /* 0x3f0f5c290000780b */ /* 0x000fe20003f04200 */
[----:B------:R-:W0:Y:S02]  /*0480*/  MUFU.RSQ R3, R2 ;  /* 0x0000000200037308 */ /* 0x000e240000001400 */
[----:B0-----:R-:W-:Y:S01]  /*0490*/  FMUL R8, R2, R3 ;  /* 0x0000000302087220 */ /* 0x001fe20000400000 */
[----:B------:R-:W-:-:S04]  /*04a0*/  FMUL R3, R3, -0.5 ;  /* 0xbf00000003037820 */ /* 0x000fc80000400000 */
[----:B------:R-:W-:-:S04]  /*04b0*/  FFMA R3, R8, R3, 0.5 ;  /* 0x3f00000008037423 */ /* 0x000fc80000000003 */
[----:B------:R-:W-:-:S05]  /*04c0*/  FFMA R3, R8, R3, R8 ;  /* 0x0000000308037223 */ /* 0x000fca0000000008 */
[----:B------:R-:W-:Y:S02]  /*04d0*/  FSEL R3, R3, RZ, P1 ;  /* 0x000000ff03037208 */ /* 0x000fe40000800000 */
[----:B------:R-:W-:Y:S02]  /*04e0*/  FSETP.GT.AND P1, PT, R0, 0.56000000238418579102, PT ;  /* 0x3f0f5c290000780b */ /* 0x000fe40003f24000 */
[----:B------:R-:W-:-:S04]  /*04f0*/  FSEL R3, R3, |R0|, P0 ;  /* 0x4000000003037208 */ /* 0x000fc80000000000 */
[----:B------:R-:W-:-:S05]  /*0500*/  LOP3.LUT R3, R3, 0x80000000, R0, 0xb8, !PT ;  /* 0x8000000003037812 */ /* 0x000fca00078eb800 */
[----:B------:R-:W-:-:S04]  /*0510*/  FMUL R2, R3, R3 ;  /* 0x0000000303027220 */ /* 0x000fc80000400000 */
[----:B------:R-:W-:-:S04]  /*0520*/  FFMA R9, R2, R9, 0.016980519518256187439 ;  /* 0x3c8b1abb02097423 */ /* 0x000fc80000000009 */
[----:B------:R-:W-:-:S04]  /*0530*/  FFMA R9, R2, R9, 0.030762933194637298584 ;  /* 0x3cfc028c02097423 */ /* 0x000fc80000000009 */
[----:B------:R-:W-:-:S04]  /*0540*/  FFMA R9, R2, R9, 0.044709417968988418579 ;  /* 0x3d37213902097423 */ /* 0x000fc80000000009 */
[----:B------:R-:W-:-:S04]  /*0550*/  FFMA R9, R2, R9, 0.074989043176174163818 ;  /* 0x3d9993db02097423 */ /* 0x000fc80000000009 */
[----:B------:R-:W-:-:S04]  /*0560*/  FFMA R9, R2, R9, 0.16666707396507263184 ;  /* 0x3e2aaac602097423 */ /* 0x000fc80000000009 */
[----:B------:R-:W-:-:S04]  /*0570*/  FMUL R2, R2, R9 ;  /* 0x0000000902027220 */ /* 0x000fc80000400000 */
[----:B------:R-:W-:Y:S01]  /*0580*/  FFMA R0, R3, R2, R3 ;  /* 0x0000000203007223 */ /* 0x000fe20000000003 */
[----:B------:R-:W-:-:S04]  /*0590*/  IMAD.MOV.U32 R3, RZ, RZ, 0x3fd774eb ;  /* 0x3fd774ebff037424 */ /* 0x000fc800078e00ff */
[----:B------:R-:W-:-:S05]  /*05a0*/  FSEL R2, R0, -R0, P0 ;  /* 0x8000000000027208 */ /* 0x000fca0000000000 */
[----:B------:R-:W-:-:S04]  /*05b0*/  @!P1 FFMA R0, R3, 0.93318945169448852539, R2 ;  /* 0x3f6ee58103009823 */ /* 0x000fc80000000002 */
[----:B------:R-:W-:-:S04]  /*05c0*/  @P0 FADD R0, R0, R0 ;  /* 0x0000000000000221 */ /* 0x000fc80000000000 */
[----:B------:R-:W-:-:S07]  /*05d0*/  FFMA R0, R4, R0, R5 ;  /* 0x0000000004007223 */ /* 0x000fce0000000005 */
.L_x_1:
[----:B------:R-:W0:Y:S01]  /*05e0*/  F2F.F64.F32 R2, R0 ;  /* 0x0000000000027310 */ /* 0x000e220000201800 */
[----:B------:R-:W-:Y:S01]  /*05f0*/  MOV R8, 0x0 ;  /* 0x0000000000087802 */ /* 0x000fe20000000f00 */
[----:B------:R-:W1:Y:S05]  /*0600*/  LDCU.64 UR4, c[0x4][0x8] ;  /* 0x01000100ff0477ac */ /* 0x000e6a0008000a00 */
[----:B------:R-:W2:Y:S01]  /*0610*/  LDC.64 R8, c[0x4][R8] ;  /* 0x0100000008087b82 */ /* 0x000ea20000000a00 */
[----:B0-----:R0:W-:Y:S01]  /*0620*/  STL.64 [R1], R2 ;  /* 0x0000000201007387 */ /* 0x0011e20000100a00 */
[----:B-1----:R-:W-:Y:S01]  /*0630*/  MOV R4, UR4 ;  /* 0x0000000400047c02 */ /* 0x002fe20008000f00 */
[----:B------:R-:W-:-:S07]  /*0640*/  IMAD.U32 R5, RZ, RZ, UR5 ;  /* 0x00000005ff057e24 */ /* 0x000fce000f8e00ff */
[----:B------:R-:W-:-:S07]  /*0650*/  LEPC R20, `(.L_x_4) ;  /* 0x000000001014794e */ /* 0x000fce0000000000 */
[----:B0-2---:R-:W-:Y:S05]  /*0660*/  CALL.ABS.NOINC R8 ;  /* 0x0000000008007343 */ /* 0x005fea0003c00000 */
.L_x_4:
[----:B------:R-:W-:Y:S05]  /*0670*/  EXIT ;  /* 0x000000000000794d */ /* 0x000fea0003800000 */
        .weak           $__internal_0_$__cuda_sm3x_div_rn_noftz_f32_slowpath
        .type           $__internal_0_$__cuda_sm3x_div_rn_noftz_f32_slowpath,@function
        .size           $__internal_0_$__cuda_sm3x_div_rn_noftz_f32_slowpath,(.L_x_14 - $__internal_0_$__cuda_sm3x_div_rn_noftz_f32_slowpath)
$__internal_0_$__cuda_sm3x_div_rn_noftz_f32_slowpath:
[----:B------:R-:W-:Y:S02]  /*0680*/  SHF.R.U32.HI R10, RZ, 0x17, R3 ;  /* 0x00000017ff0a7819 */ /* 0x000fe40000011603 */
[----:B------:R-:W-:Y:S02]  /*0690*/  SHF.R.U32.HI R9, RZ, 0x17, R2 ;  /* 0x00000017ff097819 */ /* 0x000fe40000011602 */
[----:B------:R-:W-:Y:S02]  /*06a0*/  LOP3.LUT R14, R10, 0xff, RZ, 0xc0, !PT ;  /* 0x000000ff0a0e7812 */ /* 0x000fe400078ec0ff */
[----:B------:R-:W-:-:S03]  /*06b0*/  LOP3.LUT R12, R9, 0xff, RZ, 0xc0, !PT ;  /* 0x000000ff090c7812 */ /* 0x000fc600078ec0ff */
[----:B------:R-:W-:Y:S01]  /*06c0*/  VIADD R11, R14, 0xffffffff ;  /* 0xffffffff0e0b7836 */ /* 0x000fe20000000000 */
[----:B------:R-:W-:-:S04]  /*06d0*/  IADD3 R10, PT, PT, R12, -0x1, RZ ;  /* 0xffffffff0c0a7810 */ /* 0x000fc80007ffe0ff */
[----:B------:R-:W-:-:S04]  /*06e0*/  ISETP.GT.U32.AND P0, PT, R11, 0xfd, PT ;  /* 0x000000fd0b00780c */ /* 0x000fc80003f04070 */
[----:B------:R-:W-:-:S13]  /*06f0*/  ISETP.GT.U32.OR P0, PT, R10, 0xfd, P0 ;  /* 0x000000fd0a00780c */ /* 0x000fda0000704470 */
[----:B------:R-:W-:Y:S01]  /*0700*/  @!P0 IMAD.MOV.U32 R9, RZ, RZ, RZ ;  /* 0x000000ffff098224 */ /* 0x000fe200078e00ff */
[----:B------:R-:W-:Y:S06]  /*0710*/  @!P0 BRA `(.L_x_5) ;  /* 0x00000000005c8947 */ /* 0x000fec0003800000 */
[----:B------:R-:W-:Y:S02]  /*0720*/  FSETP.GTU.FTZ.AND P0, PT, |R2|, +INF , PT ;  /* 0x7f8000000200780b */ /* 0x000fe40003f1c200 */
[----:B------:R-:W-:-:S04]  /*0730*/  FSETP.GTU.FTZ.AND P1, PT, |R3|, +INF , PT ;  /* 0x7f8000000300780b */ /* 0x000fc80003f3c200 */
[----:B------:R-:W-:-:S13]  /*0740*/  PLOP3.LUT P0, PT, P0, P1, PT, 0xf8, 0x8f ;  /* 0x00000000008f781c */ /* 0x000fda0000703f70 */
[----:B------:R-:W-:Y:S05]  /*0750*/  @P0 BRA `(.L_x_6) ;  /* 0x0000000400440947 */ /* 0x000fea0003800000 */
[----:B------:R-:W-:-:S13]  /*0760*/  LOP3.LUT P0, RZ, R3, 0x7fffffff, R2, 0xc8, !PT ;  /* 0x7fffffff03ff7812 */ /* 0x000fda000780c802 */
[----:B------:R-:W-:Y:S05]  /*0770*/  @!P0 BRA `(.L_x_7) ;  /* 0x0000000400348947 */ /* 0x000fea0003800000 */
[C---:B------:R-:W-:Y:S02]  /*0780*/  FSETP.NEU.FTZ.AND P2, PT, |R2|.reuse, +INF , PT ;  /* 0x7f8000000200780b */ /* 0x040fe40003f5d200 */
[----:B------:R-:W-:Y:S02]  /*0790*/  FSETP.NEU.FTZ.AND P1, PT, |R3|, +INF , PT ;  /* 0x7f8000000300780b */ /* 0x000fe40003f3d200 */
[----:B------:R-:W-:-:S11]  /*07a0*/  FSETP.NEU.FTZ.AND P0, PT, |R2|, +INF , PT ;  /* 0x7f8000000200780b */ /* 0x000fd60003f1d200 */
[----:B------:R-:W-:Y:S05]  /*07b0*/  @!P1 BRA !P2, `(.L_x_7) ;  /* 0x0000000400249947 */ /* 0x000fea0005000000 */
[----:B------:R-:W-:-:S04]  /*07c0*/  LOP3.LUT P2, RZ, R2, 0x7fffffff, RZ, 0xc0, !PT ;  /* 0x7fffffff02ff7812 */ /* 0x000fc8000784c0ff */
[----:B------:R-:W-:-:S13]  /*07d0*/  PLOP3.LUT P1, PT, P1, P2, PT, 0x2f, 0xf2 ;  /* 0x0000000000f2781c */ /* 0x000fda0000f24577 */
[----:B------:R-:W-:Y:S05]  /*07e0*/  @P1 BRA `(.L_x_8) ;  /* 0x0000000400101947 */ /* 0x000fea0003800000 */
[----:B------:R-:W-:-:S04]  /*07f0*/  LOP3.LUT P1, RZ, R3, 0x7fffffff, RZ, 0xc0, !PT ;  /* 0x7fffffff03ff7812 */ /* 0x000fc8000782c0ff */
[----:B------:R-:W-:-:S13]  /*0800*/  PLOP3.LUT P0, PT, P0, P1, PT, 0x2f, 0xf2 ;  /* 0x0000000000f2781c */ /* 0x000fda0000702577 */
[----:B------:R-:W-:Y:S05]  /*0810*/  @P0 BRA `(.L_x_9) ;  /* 0x0000000000f80947 */ /* 0x000fea0003800000 */
[----:B------:R-:W-:Y:S02]  /*0820*/  ISETP.GE.AND P0, PT, R10, RZ, PT ;  /* 0x000000ff0a00720c */ /* 0x000fe40003f06270 */
[----:B------:R-:W-:-:S11]  /*0830*/  ISETP.GE.AND P1, PT, R11, RZ, PT ;  /* 0x000000ff0b00720c */ /* 0x000fd60003f26270 */
[----:B------:R-:W-:Y:S01]  /*0840*/  @P0 MOV R9, RZ ;  /* 0x000000ff00090202 */ /* 0x000fe20000000f00 */
[----:B------:R-:W-:Y:S02]  /*0850*/  @!P0 IMAD.MOV.U32 R9, RZ, RZ, -0x40 ;  /* 0xffffffc0ff098424 */ /* 0x000fe400078e00ff */
[----:B------:R-:W-:Y:S01]  /*0860*/  @!P0 FFMA R2, R2, 1.84467440737095516160e+19, RZ ;  /* 0x5f80000002028823 */ /* 0x000fe200000000ff */
[----:B------:R-:W-:Y:S02]  /*0870*/  @!P1 FFMA R3, R3, 1.84467440737095516160e+19, RZ ;  /* 0x5f80000003039823 */ /* 0x000fe400000000ff */
[----:B------:R-:W-:-:S07]  /*0880*/  @!P1 IADD3 R9, PT, PT, R9, 0x40, RZ ;  /* 0x0000004009099810 */ /* 0x000fce0007ffe0ff */
.L_x_5:
[----:B------:R-:W-:-:S05]  /*0890*/  LEA R10, R14, 0xc0800000, 0x17 ;  /* 0xc08000000e0a7811 */ /* 0x000fca00078eb8ff */
[----:B------:R-:W-:Y:S01]  /*08a0*/  IMAD.IADD R10, R3, 0x1, -R10 ;  /* 0x00000001030a7824 */ /* 0x000fe200078e0a0a */
[----:B------:R-:W-:-:S03]  /*08b0*/  IADD3 R3, PT, PT, R12, -0x7f, RZ ;  /* 0xffffff810c037810 */ /* 0x000fc60007ffe0ff */
[----:B------:R0:W1:Y:S01]  /*08c0*/  MUFU.RCP R11, R10 ;  /* 0x0000000a000b7308 */ /* 0x0000620000001000 */
[----:B------:R-:W-:Y:S01]  /*08d0*/  FADD.FTZ R13, -R10, -RZ ;  /* 0x800000ff0a0d7221 */ /* 0x000fe20000010100 */
[C---:B------:R-:W-:Y:S01]  /*08e0*/  IMAD R2, R3.reuse, -0x800000, R2 ;  /* 0xff80000003027824 */ /* 0x040fe200078e0202 */
[----:B0-----:R-:W-:-:S05]  /*08f0*/  IADD3 R10, PT, PT, R3, 0x7f, -R14 ;  /* 0x0000007f030a7810 */ /* 0x001fca0007ffe80e */
[----:B------:R-:W-:Y:S02]  /*0900*/  IMAD.IADD R10, R10, 0x1, R9 ;  /* 0x000000010a0a7824 */ /* 0x000fe400078e0209 */
[----:B-1----:R-:W-:-:S04]  /*0910*/  FFMA R12, R11, R13, 1 ;  /* 0x3f8000000b0c7423 */ /* 0x002fc8000000000d */
[----:B------:R-:W-:-:S04]  /*0920*/  FFMA R16, R11, R12, R11 ;  /* 0x0000000c0b107223 */ /* 0x000fc8000000000b */
[----:B------:R-:W-:-:S04]  /*0930*/  FFMA R11, R2, R16, RZ ;  /* 0x00000010020b7223 */ /* 0x000fc800000000ff */
[----:B------:R-:W-:-:S04]  /*0940*/  FFMA R12, R13, R11, R2 ;  /* 0x0000000b0d0c7223 */ /* 0x000fc80000000002 */
[----:B------:R-:W-:-:S04]  /*0950*/  FFMA R11, R16, R12, R11 ;  /* 0x0000000c100b7223 */ /* 0x000fc8000000000b */
[----:B------:R-:W-:-:S04]  /*0960*/  FFMA R12, R13, R11, R2 ;  /* 0x0000000b0d0c7223 */ /* 0x000fc80000000002 */
[----:B------:R-:W-:-:S05]  /*0970*/  FFMA R2, R16, R12, R11 ;  /* 0x0000000c10027223 */ /* 0x000fca000000000b */
[----:B------:R-:W-:-:S04]  /*0980*/  SHF.R.U32.HI R3, RZ, 0x17, R2 ;  /* 0x00000017ff037819 */ /* 0x000fc80000011602 */
[----:B------:R-:W-:-:S04]  /*0990*/  LOP3.LUT R3, R3, 0xff, RZ, 0xc0, !PT ;  /* 0x000000ff03037812 */ /* 0x000fc800078ec0ff */
[----:B------:R-:W-:-:S05]  /*09a0*/  IADD3 R13, PT, PT, R3, R10, RZ ;  /* 0x0000000a030d7210 */ /* 0x000fca0007ffe0ff */
[----:B------:R-:W-:-:S05]  /*09b0*/  VIADD R3, R13, 0xffffffff ;  /* 0xffffffff0d037836 */ /* 0x000fca0000000000 */
[----:B------:R-:W-:-:S13]  /*09c0*/  ISETP.GE.U32.AND P0, PT, R3, 0xfe, PT ;  /* 0x000000fe0300780c */ /* 0x000fda0003f06070 */
[----:B------:R-:W-:Y:S05]  /*09d0*/  @!P0 BRA `(.L_x_10) ;  /* 0x0000000000808947 */ /* 0x000fea0003800000 */
[----:B------:R-:W-:-:S13]  /*09e0*/  ISETP.GT.AND P0, PT, R13, 0xfe, PT ;  /* 0x000000fe0d00780c */ /* 0x000fda0003f04270 */
[----:B------:R-:W-:Y:S05]  /*09f0*/  @P0 BRA `(.L_x_11) ;  /* 0x00000000006c0947 */ /* 0x000fea0003800000 */
[----:B------:R-:W-:-:S13]  /*0a00*/  ISETP.GE.AND P0, PT, R13, 0x1, PT ;  /* 0x000000010d00780c */ /* 0x000fda0003f06270 */
[----:B------:R-:W-:Y:S05]  /*0a10*/  @P0 BRA `(.L_x_12) ;  /* 0x0000000000980947 */ /* 0x000fea0003800000 */
[----:B------:R-:W-:Y:S02]  /*0a20*/  ISETP.GE.AND P0, PT, R13, -0x18, PT ;  /* 0xffffffe80d00780c */ /* 0x000fe40003f06270 */
[----:B------:R-:W-:-:S11]  /*0a30*/  LOP3.LUT R2, R2, 0x80000000, RZ, 0xc0, !PT ;  /* 0x8000000002027812 */ /* 0x000fd600078ec0ff */
[----:B------:R-:W-:Y:S05]  /*0a40*/  @!P0 BRA `(.L_x_12) ;  /* 0x00000000008c8947 */ /* 0x000fea0003800000 */
[CCC-:B------:R-:W-:Y:S01]  /*0a50*/  FFMA.RZ R3, R16.reuse, R12.reuse, R11.reuse ;  /* 0x0000000c10037223 */ /* 0x1c0fe2000000c00b */
[CCC-:B------:R-:W-:Y:S01]  /*0a60*/  FFMA.RM R10, R16.reuse, R12.reuse, R11.reuse ;  /* 0x0000000c100a7223 */ /* 0x1c0fe2000000400b */
[C---:B------:R-:W-:Y:S02]  /*0a70*/  ISETP.NE.AND P2, PT, R13.reuse, RZ, PT ;  /* 0x000000ff0d00720c */ /* 0x040fe40003f45270 */
[----:B------:R-:W-:Y:S02]  /*0a80*/  ISETP.NE.AND P1, PT, R13, RZ, PT ;  /* 0x000000ff0d00720c */ /* 0x000fe40003f25270 */
[----:B------:R-:W-:Y:S01]  /*0a90*/  LOP3.LUT R9, R3, 0x7fffff, RZ, 0xc0, !PT ;  /* 0x007fffff03097812 */ /* 0x000fe200078ec0ff */
[----:B------:R-:W-:Y:S01]  /*0aa0*/  FFMA.RP R3, R16, R12, R11 ;  /* 0x0000000c10037223 */ /* 0x000fe2000000800b */
[----:B------:R-:W-:Y:S01]  /*0ab0*/  IADD3 R12, PT, PT, R13, 0x20, RZ ;  /* 0x000000200d0c7810 */ /* 0x000fe20007ffe0ff */
[----:B------:R-:W-:Y:S01]  /*0ac0*/  IMAD.MOV R11, RZ, RZ, -R13 ;  /* 0x000000ffff0b7224 */ /* 0x000fe200078e0a0d */
[----:B------:R-:W-:-:S02]  /*0ad0*/  LOP3.LUT R9, R9, 0x800000, RZ, 0xfc, !PT ;  /* 0x0080000009097812 */ /* 0x000fc400078efcff */
[----:B------:R-:W-:Y:S02]  /*0ae0*/  FSETP.NEU.FTZ.AND P0, PT, R3, R10, PT ;  /* 0x0000000a0300720b */ /* 0x000fe40003f1d000 */
[----:B------:R-:W-:Y:S02]  /*0af0*/  SHF.L.U32 R12, R9, R12, RZ ;  /* 0x0000000c090c7219 */ /* 0x000fe400000006ff */
[----:B------:R-:W-:Y:S02]  /*0b00*/  SEL R10, R11, RZ, P2 ;  /* 0x000000ff0b0a7207 */ /* 0x000fe40001000000 */
[----:B------:R-:W-:Y:S02]  /*0b10*/  ISETP.NE.AND P1, PT, R12, RZ, P1 ;  /* 0x000000ff0c00720c */ /* 0x000fe40000f25270 */
[----:B------:R-:W-:Y:S02]  /*0b20*/  SHF.R.U32.HI R10, RZ, R10, R9 ;  /* 0x0000000aff0a7219 */ /* 0x000fe40000011609 */
[----:B------:R-:W-:-:S02]  /*0b30*/  PLOP3.LUT P0, PT, P0, P1, PT, 0xf8, 0x8f ;  /* 0x00000000008f781c */ /* 0x000fc40000703f70 */
[----:B------:R-:W-:Y:S02]  /*0b40*/  SHF.R.U32.HI R12, RZ, 0x1, R10 ;  /* 0x00000001ff0c7819 */ /* 0x000fe4000001160a */
[----:B------:R-:W-:-:S04]  /*0b50*/  SEL R3, RZ, 0x1, !P0 ;  /* 0x00000001ff037807 */ /* 0x000fc80004000000 */
[----:B------:R-:W-:-:S04]  /*0b60*/  LOP3.LUT R3, R3, 0x1, R12, 0xf8, !PT ;  /* 0x0000000103037812 */ /* 0x000fc800078ef80c */
[----:B------:R-:W-:-:S04]  /*0b70*/  LOP3.LUT R3, R3, R10, RZ, 0xc0, !PT ;  /* 0x0000000a03037212 */ /* 0x000fc800078ec0ff */
[----:B------:R-:W-:-:S04]  /*0b80*/  IADD3 R3, PT, PT, R12, R3, RZ ;  /* 0x000000030c037210 */ /* 0x000fc80007ffe0ff */
[----:B------:R-:W-:Y:S01]  /*0b90*/  LOP3.LUT R2, R3, R2, RZ, 0xfc, !PT ;  /* 0x0000000203027212 */ /* 0x000fe200078efcff */
[----:B------:R-:W-:Y:S06]  /*0ba0*/  BRA `(.L_x_12) ;  /* 0x0000000000347947 */ /* 0x000fec0003800000 */
.L_x_11:
[----:B------:R-:W-:-:S04]  /*0bb0*/  LOP3.LUT R2, R2, 0x80000000, RZ, 0xc0, !PT ;  /* 0x8000000002027812 */ /* 0x000fc800078ec0ff */
[----:B------:R-:W-:Y:S01]  /*0bc0*/  LOP3.LUT R2, R2, 0x7f800000, RZ, 0xfc, !PT ;  /* 0x7f80000002027812 */ /* 0x000fe200078efcff */
[----:B------:R-:W-:Y:S06]  /*0bd0*/  BRA `(.L_x_12) ;  /* 0x0000000000287947 */ /* 0x000fec0003800000 */
.L_x_10:
[----:B------:R-:W-:Y:S01]  /*0be0*/  IMAD R2, R10, 0x800000, R2 ;  /* 0x008000000a027824 */ /* 0x000fe200078e0202 */
[----:B------:R-:W-:Y:S06]  /*0bf0*/  BRA `(.L_x_12) ;  /* 0x0000000000207947 */ /* 0x000fec0003800000 */
.L_x_9:
[----:B------:R-:W-:-:S04]  /*0c00*/  LOP3.LUT R2, R3, 0x80000000, R2, 0x48, !PT ;  /* 0x8000000003027812 */ /* 0x000fc800078e4802 */
[----:B------:R-:W-:Y:S01]  /*0c10*/  LOP3.LUT R2, R2, 0x7f800000, RZ, 0xfc, !PT ;  /* 0x7f80000002027812 */ /* 0x000fe200078efcff */
[----:B------:R-:W-:Y:S06]  /*0c20*/  BRA `(.L_x_12) ;  /* 0x0000000000147947 */ /* 0x000fec0003800000 */
.L_x_8:
[----:B------:R-:W-:Y:S01]  /*0c30*/  LOP3.LUT R2, R3, 0x80000000, R2, 0x48, !PT ;  /* 0x8000000003027812 */ /* 0x000fe200078e4802 */
[----:B------:R-:W-:Y:S06]  /*0c40*/  BRA `(.L_x_12) ;  /* 0x00000000000c7947 */ /* 0x000fec0003800000 */
.L_x_7:
[----:B------:R-:W0:Y:S01]  /*0c50*/  MUFU.RSQ R2, -QNAN ;  /* 0xffc0000000027908 */ /* 0x000e220000001400 */
[----:B------:R-:W-:Y:S05]  /*0c60*/  BRA `(.L_x_12) ;  /* 0x0000000000047947 */ /* 0x000fea0003800000 */
.L_x_6:
[----:B------:R-:W-:-:S07]  /*0c70*/  FADD.FTZ R2, R2, R3 ;  /* 0x0000000302027221 */ /* 0x000fce0000010000 */
.L_x_12:
[----:B------:R-:W-:-:S04]  /*0c80*/  HFMA2 R9, -RZ, RZ, 0, 0 ;  /* 0x00000000ff097431 */ /* 0x000fc800000001ff */
[----:B0-----:R-:W-:Y:S05]  /*0c90*/  RET.REL.NODEC R8 `(_Z7computefffffffff) ;  /* 0xfffffff008d87950 */ /* 0x001fea0003c3ffff */
.L_x_13:
[----:B------:R-:W-:-:S00]  /*0ca0*/  BRA `(.L_x_13) ;  /* 0xfffffffc00fc7947 */ /* 0x000fc0000383ffff */
[----:B------:R-:W-:-:S00]  /*0cb0*/  NOP ;  /* 0x0000000000007918 */ /* 0x000fc00000000000 */
        /* <DEDUP_REMOVED lines=12> */
.L_x_14:


//--------------------- .nv.global.init           --------------------------
	.section	.nv.global.init,"aw",@progbits
.nv.global.init:
	.type		$str,@object
	.size		$str,(.L_0 - $str)
$str:
        /*0000*/ 	.byte	0x25, 0x2e, 0x31, 0x37, 0x67, 0x0a, 0x00
.L_0:


//--------------------- .nv.shared.reserved.0     --------------------------
	.section	.nv.shared.reserved.0,"aw",@nobits
	.weak		__nv_reservedSMEM_offset_0_alias
	.size		__nv_reservedSMEM_offset_0_alias, 0, 64
	.other		__nv_reservedSMEM_offset_0_alias,@"STO_CUDA_RESERVED_SHARED STV_DEFAULT"
__nv_reservedSMEM_offset_0_alias:
	.zero		0
	.zero		64


//--------------------- .nv.constant0._Z7computefffffffff --------------------------
	.section	.nv.constant0._Z7computefffffffff,"a",@progbits
	.sectionflags	@""
	.align	4
.nv.constant0._Z7computefffffffff:
	.zero		932


//--------------------- SYMBOLS --------------------------

	.type		.nv.reservedSmem.offset0,@object
	.size		.nv.reservedSmem.offset0,0x4
	.type		vprintf,@function
